//
// Generated by NVIDIA NVVM Compiler
//
// Compiler Build ID: CL-36424714
// Cuda compilation tools, release 13.0, V13.0.88
// Based on NVVM 20.0.0
//

.version 9.0
.target sm_100
.address_size 64

	// .globl	_Z8mmkernelPfS_S_i

.visible .entry _Z8mmkernelPfS_S_i(
	.param .u64 .ptr .align 1 _Z8mmkernelPfS_S_i_param_0,
	.param .u64 .ptr .align 1 _Z8mmkernelPfS_S_i_param_1,
	.param .u64 .ptr .align 1 _Z8mmkernelPfS_S_i_param_2,
	.param .u32 _Z8mmkernelPfS_S_i_param_3
)
{
	.reg .pred 	%p<10>;
	.reg .b32 	%r<43>;
	.reg .b32 	%f<67>;
	.reg .b64 	%rd<60>;

	ld.param.u64 	%rd13, [_Z8mmkernelPfS_S_i_param_0];
	ld.param.u64 	%rd14, [_Z8mmkernelPfS_S_i_param_1];
	ld.param.u32 	%r18, [_Z8mmkernelPfS_S_i_param_3];
	cvta.to.global.u64 	%rd1, %rd14;
	cvta.to.global.u64 	%rd2, %rd13;
	mov.u32 	%r19, %ctaid.y;
	mov.u32 	%r20, %ntid.y;
	mov.u32 	%r21, %tid.y;
	mad.lo.s32 	%r22, %r19, %r20, %r21;
	mov.u32 	%r23, %ctaid.x;
	mov.u32 	%r24, %ntid.x;
	mov.u32 	%r25, %tid.x;
	mad.lo.s32 	%r2, %r23, %r24, %r25;
	max.s32 	%r26, %r2, %r22;
	setp.ge.s32 	%p1, %r26, %r18;
	@%p1 bra 	$L__BB0_13;
	mul.lo.s32 	%r3, %r18, %r22;
	and.b32  	%r4, %r18, 7;
	setp.lt.u32 	%p2, %r18, 8;
	mov.f32 	%f66, 0f00000000;
	mov.b32 	%r41, 0;
	@%p2 bra 	$L__BB0_4;
	and.b32  	%r28, %r18, 2147483640;
	neg.s32 	%r39, %r28;
	mul.wide.s32 	%rd3, %r18, 28;
	mul.wide.s32 	%rd4, %r18, 24;
	mul.wide.s32 	%rd5, %r18, 16;
	mul.wide.s32 	%rd6, %r18, 12;
	mul.wide.s32 	%rd7, %r18, 8;
	mul.wide.u32 	%rd15, %r3, 4;
	add.s64 	%rd16, %rd15, %rd1;
	add.s64 	%rd59, %rd16, 16;
	mul.wide.s32 	%rd9, %r18, 4;
	mov.f32 	%f66, 0f00000000;
	mov.u32 	%r38, %r2;
$L__BB0_3:
	.pragma "nounroll";
	and.b32  	%r41, %r18, 2147483640;
	mul.wide.s32 	%rd17, %r38, 4;
	add.s64 	%rd18, %rd2, %rd17;
	ld.global.f32 	%f16, [%rd18];
	ld.global.f32 	%f17, [%rd59+-16];
	fma.rn.f32 	%f18, %f16, %f17, %f66;
	add.s64 	%rd19, %rd18, %rd9;
	ld.global.f32 	%f19, [%rd19];
	ld.global.f32 	%f20, [%rd59+-12];
	fma.rn.f32 	%f21, %f19, %f20, %f18;
	add.s64 	%rd20, %rd18, %rd7;
	ld.global.f32 	%f22, [%rd20];
	ld.global.f32 	%f23, [%rd59+-8];
	fma.rn.f32 	%f24, %f22, %f23, %f21;
	add.s64 	%rd21, %rd18, %rd6;
	ld.global.f32 	%f25, [%rd21];
	ld.global.f32 	%f26, [%rd59+-4];
	fma.rn.f32 	%f27, %f25, %f26, %f24;
	add.s64 	%rd22, %rd18, %rd5;
	ld.global.f32 	%f28, [%rd22];
	ld.global.f32 	%f29, [%rd59];
	fma.rn.f32 	%f30, %f28, %f29, %f27;
	mul.wide.s32 	%rd23, %r18, 20;
	add.s64 	%rd24, %rd18, %rd23;
	ld.global.f32 	%f31, [%rd24];
	ld.global.f32 	%f32, [%rd59+4];
	fma.rn.f32 	%f33, %f31, %f32, %f30;
	add.s64 	%rd25, %rd18, %rd4;
	ld.global.f32 	%f34, [%rd25];
	ld.global.f32 	%f35, [%rd59+8];
	fma.rn.f32 	%f36, %f34, %f35, %f33;
	add.s64 	%rd26, %rd18, %rd3;
	ld.global.f32 	%f37, [%rd26];
	ld.global.f32 	%f38, [%rd59+12];
	fma.rn.f32 	%f66, %f37, %f38, %f36;
	add.s32 	%r39, %r39, 8;
	shl.b32 	%r29, %r18, 3;
	add.s32 	%r38, %r38, %r29;
	add.s64 	%rd59, %rd59, 32;
	setp.ne.s32 	%p3, %r39, 0;
	@%p3 bra 	$L__BB0_3;
$L__BB0_4:
	setp.eq.s32 	%p4, %r4, 0;
	@%p4 bra 	$L__BB0_12;
	and.b32  	%r12, %r18, 3;
	setp.lt.u32 	%p5, %r4, 4;
	@%p5 bra 	$L__BB0_7;
	mad.lo.s32 	%r30, %r41, %r18, %r2;
	mul.wide.s32 	%rd27, %r30, 4;
	add.s64 	%rd28, %rd2, %rd27;
	ld.global.f32 	%f40, [%rd28];
	add.s32 	%r31, %r41, %r3;
	mul.wide.u32 	%rd29, %r31, 4;
	add.s64 	%rd30, %rd1, %rd29;
	ld.global.f32 	%f41, [%rd30];
	fma.rn.f32 	%f42, %f40, %f41, %f66;
	mul.wide.s32 	%rd31, %r18, 4;
	add.s64 	%rd32, %rd28, %rd31;
	ld.global.f32 	%f43, [%rd32];
	cvt.u64.u32 	%rd33, %r3;
	cvt.u64.u32 	%rd34, %r41;
	add.s64 	%rd35, %rd34, %rd33;
	shl.b64 	%rd36, %rd35, 2;
	add.s64 	%rd37, %rd1, %rd36;
	ld.global.f32 	%f44, [%rd37+4];
	fma.rn.f32 	%f45, %f43, %f44, %f42;
	add.s64 	%rd38, %rd32, %rd31;
	ld.global.f32 	%f46, [%rd38];
	ld.global.f32 	%f47, [%rd37+8];
	fma.rn.f32 	%f48, %f46, %f47, %f45;
	add.s64 	%rd39, %rd38, %rd31;
	ld.global.f32 	%f49, [%rd39];
	ld.global.f32 	%f50, [%rd37+12];
	fma.rn.f32 	%f66, %f49, %f50, %f48;
	add.s32 	%r41, %r41, 4;
$L__BB0_7:
	setp.eq.s32 	%p6, %r12, 0;
	@%p6 bra 	$L__BB0_12;
	setp.eq.s32 	%p7, %r12, 1;
	@%p7 bra 	$L__BB0_10;
	mad.lo.s32 	%r32, %r41, %r18, %r2;
	mul.wide.s32 	%rd40, %r32, 4;
	add.s64 	%rd41, %rd2, %rd40;
	ld.global.f32 	%f52, [%rd41];
	add.s32 	%r33, %r41, %r3;
	mul.wide.u32 	%rd42, %r33, 4;
	add.s64 	%rd43, %rd1, %rd42;
	ld.global.f32 	%f53, [%rd43];
	fma.rn.f32 	%f54, %f52, %f53, %f66;
	mul.wide.s32 	%rd44, %r18, 4;
	add.s64 	%rd45, %rd41, %rd44;
	ld.global.f32 	%f55, [%rd45];
	cvt.u64.u32 	%rd46, %r3;
	cvt.u64.u32 	%rd47, %r41;
	add.s64 	%rd48, %rd47, %rd46;
	shl.b64 	%rd49, %rd48, 2;
	add.s64 	%rd50, %rd1, %rd49;
	ld.global.f32 	%f56, [%rd50+4];
	fma.rn.f32 	%f66, %f55, %f56, %f54;
	add.s32 	%r41, %r41, 2;
$L__BB0_10:
	and.b32  	%r34, %r18, 1;
	setp.eq.b32 	%p8, %r34, 1;
	not.pred 	%p9, %p8;
	@%p9 bra 	$L__BB0_12;
	mad.lo.s32 	%r35, %r41, %r18, %r2;
	mul.wide.s32 	%rd51, %r35, 4;
	add.s64 	%rd52, %rd2, %rd51;
	ld.global.f32 	%f57, [%rd52];
	add.s32 	%r36, %r41, %r3;
	mul.wide.u32 	%rd53, %r36, 4;
	add.s64 	%rd54, %rd1, %rd53;
	ld.global.f32 	%f58, [%rd54];
	fma.rn.f32 	%f66, %f57, %f58, %f66;
$L__BB0_12:
	ld.param.u64 	%rd58, [_Z8mmkernelPfS_S_i_param_2];
	mad.lo.s32 	%r37, %r18, %r2, %r22;
	cvta.to.global.u64 	%rd55, %rd58;
	mul.wide.s32 	%rd56, %r37, 4;
	add.s64 	%rd57, %rd55, %rd56;
	st.global.f32 	[%rd57], %f66;
$L__BB0_13:
	ret;

}


// ===== COMPILED SASS (sm_100) =====

	.target	sm_100

	.elftype	@"ET_EXEC"


//--------------------- .note.nv.tkinfo           --------------------------
	.section	.note.nv.tkinfo,"",@"SHT_NOTE"
	.sectionflags	@"SHF_NOTE_NV_TKINFO"
	.tkinfo
        /*0018*/ 	.word	0x00000002
        /*0030*/ 	.string	""
        /*0030*/ 	.string	"ptxas"
        /*0030*/ 	.string	"Cuda compilation tools, release 13.0, V13.0.88"
        /*0030*/ 	.string	"Build cuda_13.0.r13.0/compiler.36424714_0"
        /*0030*/ 	.string	"-arch sm_100 -m 64 "



//--------------------- .note.nv.cuinfo           --------------------------
	.section	.note.nv.cuinfo,"",@"SHT_NOTE"
	.sectionflags	@"SHF_NOTE_NV_CUINFO"
        /*0018*/ 	.short	0x0002
        /*001a*/ 	.short	0x0064
        /*001c*/ 	.short	0x0082
	.zero		2


//--------------------- .nv.info                  --------------------------
	.section	.nv.info,"",@"SHT_CUDA_INFO"
	.align	4


	//----- nvinfo : EIATTR_REGCOUNT
	.align		4
        /*0000*/ 	.byte	0x04, 0x2f
        /*0002*/ 	.short	(.L_1 - .L_0)
	.align		4
.L_0:
        /*0004*/ 	.word	index@(_Z8mmkernelPfS_S_i)
        /*0008*/ 	.word	0x00000020


	//----- nvinfo : EIATTR_FRAME_SIZE
	.align		4
.L_1:
        /*000c*/ 	.byte	0x04, 0x11
        /*000e*/ 	.short	(.L_3 - .L_2)
	.align		4
.L_2:
        /*0010*/ 	.word	index@(_Z8mmkernelPfS_S_i)
        /*0014*/ 	.word	0x00000000


	//----- nvinfo : EIATTR_MIN_STACK_SIZE
	.align		4
.L_3:
        /*0018*/ 	.byte	0x04, 0x12
        /*001a*/ 	.short	(.L_5 - .L_4)
	.align		4
.L_4:
        /*001c*/ 	.word	index@(_Z8mmkernelPfS_S_i)
        /*0020*/ 	.word	0x00000000
.L_5:


//--------------------- .nv.compat                --------------------------
	.section	.nv.compat,"",@"SHT_CUDA_COMPAT_INFO"
	.align	4
        /*0000*/ 	.byte	0x02, 0x09, 0x00, 0x00, 0x02, 0x02, 0x01, 0x00, 0x02, 0x05, 0x05, 0x00, 0x03, 0x07, 0x01, 0x01
        /*0010*/ 	.byte	0x02, 0x03, 0x00, 0x00, 0x02, 0x06, 0x01, 0x00, 0x04, 0x0b, 0x08, 0x00, 0x09, 0x00, 0x00, 0x00
        /*0020*/ 	.byte	0x00, 0x00, 0x00, 0x00


//--------------------- .nv.info._Z8mmkernelPfS_S_i --------------------------
	.section	.nv.info._Z8mmkernelPfS_S_i,"",@"SHT_CUDA_INFO"
	.sectionflags	@""
	.align	4


	//----- nvinfo : EIATTR_CUDA_API_VERSION
	.align		4
        /*0000*/ 	.byte	0x04, 0x37
        /*0002*/ 	.short	(.L_7 - .L_6)
.L_6:
        /*0004*/ 	.word	0x00000082


	//----- nvinfo : EIATTR_KPARAM_INFO
	.align		4
.L_7:
        /*0008*/ 	.byte	0x04, 0x17
        /*000a*/ 	.short	(.L_9 - .L_8)
.L_8:
        /*000c*/ 	.word	0x00000000
        /*0010*/ 	.short	0x0003
        /*0012*/ 	.short	0x0018
        /*0014*/ 	.byte	0x00, 0xf0, 0x11, 0x00


	//----- nvinfo : EIATTR_KPARAM_INFO
	.align		4
.L_9:
        /*0018*/ 	.byte	0x04, 0x17
        /*001a*/ 	.short	(.L_11 - .L_10)
.L_10:
        /*001c*/ 	.word	0x00000000
        /*0020*/ 	.short	0x0002
        /*0022*/ 	.short	0x0010
        /*0024*/ 	.byte	0x00, 0xf5, 0x21, 0x00


	//----- nvinfo : EIATTR_KPARAM_INFO
	.align		4
.L_11:
        /*0028*/ 	.byte	0x04, 0x17
        /*002a*/ 	.short	(.L_13 - .L_12)
.L_12:
        /*002c*/ 	.word	0x00000000
        /*0030*/ 	.short	0x0001
        /*0032*/ 	.short	0x0008
        /*0034*/ 	.byte	0x00, 0xf5, 0x21, 0x00


	//----- nvinfo : EIATTR_KPARAM_INFO
	.align		4
.L_13:
        /*0038*/ 	.byte	0x04, 0x17
        /*003a*/ 	.short	(.L_15 - .L_14)
.L_14:
        /*003c*/ 	.word	0x00000000
        /*0040*/ 	.short	0x0000
        /*0042*/ 	.short	0x0000
        /*0044*/ 	.byte	0x00, 0xf5, 0x21, 0x00


	//----- nvinfo : EIATTR_SPARSE_MMA_MASK
	.align		4
.L_15:
        /*0048*/ 	.byte	0x03, 0x50
        /*004a*/ 	.short	0x0000


	//----- nvinfo : EIATTR_MAXREG_COUNT
	.align		4
        /*004c*/ 	.byte	0x03, 0x1b
        /*004e*/ 	.short	0x00ff


	//----- nvinfo : EIATTR_MERCURY_ISA_VERSION
	.align		4
        /*0050*/ 	.byte	0x03, 0x5f
        /*0052*/ 	.short	0x0101


	//----- nvinfo : EIATTR_VRC_CTA_INIT_COUNT
	.align		4
        /*0054*/ 	.byte	0x02, 0x4a
	.zero		1
	.zero		1


	//----- nvinfo : EIATTR_EXIT_INSTR_OFFSETS
	.align		4
        /*0058*/ 	.byte	0x04, 0x1c
        /*005a*/ 	.short	(.L_17 - .L_16)


	//   ....[0]....
.L_16:
        /*005c*/ 	.word	0x000000c0


	//   ....[1]....
        /*0060*/ 	.word	0x00000890


	//----- nvinfo : EIATTR_CBANK_PARAM_SIZE
	.align		4
.L_17:
        /*0064*/ 	.byte	0x03, 0x19
        /*0066*/ 	.short	0x001c


	//----- nvinfo : EIATTR_PARAM_CBANK
	.align		4
        /*0068*/ 	.byte	0x04, 0x0a
        /*006a*/ 	.short	(.L_19 - .L_18)
	.align		4
.L_18:
        /*006c*/ 	.word	index@(.nv.constant0._Z8mmkernelPfS_S_i)
        /*0070*/ 	.short	0x0380
        /*0072*/ 	.short	0x001c


	//----- nvinfo : EIATTR_SW_WAR
	.align		4
.L_19:
        /*0074*/ 	.byte	0x04, 0x36
        /*0076*/ 	.short	(.L_21 - .L_20)
.L_20:
        /*0078*/ 	.word	0x00000008
.L_21:


//--------------------- .nv.callgraph             --------------------------
	.section	.nv.callgraph,"",@"SHT_CUDA_CALLGRAPH"
	.align	4
	.sectionentsize	8
	.align		4
        /*0000*/ 	.word	0x00000000
	.align		4
        /*0004*/ 	.word	0xffffffff
	.align		4
        /*0008*/ 	.word	0x00000000
	.align		4
        /*000c*/ 	.word	0xfffffffe
	.align		4
        /*0010*/ 	.word	0x00000000
	.align		4
        /*0014*/ 	.word	0xfffffffd
	.align		4
        /*0018*/ 	.word	0x00000000
	.align		4
        /*001c*/ 	.word	0xfffffffc


//--------------------- .text._Z8mmkernelPfS_S_i  --------------------------
	.section	.text._Z8mmkernelPfS_S_i,"ax",@progbits
	.align	128
        .global         _Z8mmkernelPfS_S_i
        .type           _Z8mmkernelPfS_S_i,@function
        .size           _Z8mmkernelPfS_S_i,(.L_x_5 - _Z8mmkernelPfS_S_i)
        .other          _Z8mmkernelPfS_S_i,@"STO_CUDA_ENTRY STV_DEFAULT"
_Z8mmkernelPfS_S_i:
.text._Z8mmkernelPfS_S_i:
[----:B------:R-:W-:Y:S01]  /*0000*/  LDC R1, c[0x0][0x37c] ;  /* 0x0000df00ff017b82 */ /* 0x000fe20000000800 */
[----:B------:R-:W0:Y:S07]  /*0010*/  S2R R3, SR_TID.Y ;  /* 0x0000000000037919 */ /* 0x000e2e0000002200 */
[----:B------:R-:W0:Y:S01]  /*0020*/  LDC R0, c[0x0][0x364] ;  /* 0x0000d900ff007b82 */ /* 0x000e220000000800 */
[----:B------:R-:W1:Y:S07]  /*0030*/  S2R R5, SR_TID.X ;  /* 0x0000000000057919 */ /* 0x000e6e0000002100 */
[----:B------:R-:W0:Y:S08]  /*0040*/  S2UR UR4, SR_CTAID.Y ;  /* 0x00000000000479c3 */ /* 0x000e300000002600 */
[----:B------:R-:W1:Y:S08]  /*0050*/  S2UR UR5, SR_CTAID.X ;  /* 0x00000000000579c3 */ /* 0x000e700000002500 */
[----:B------:R-:W1:Y:S08]  /*0060*/  LDC R16, c[0x0][0x360] ;  /* 0x0000d800ff107b82 */ /* 0x000e700000000800 */
[----:B------:R-:W2:Y:S01]  /*0070*/  LDC R17, c[0x0][0x398] ;  /* 0x0000e600ff117b82 */ /* 0x000ea20000000800 */
[----:B0-----:R-:W-:-:S02]  /*0080*/  IMAD R0, R0, UR4, R3 ;  /* 0x0000000400007c24 */ /* 0x001fc4000f8e0203 */
[----:B-1----:R-:W-:-:S05]  /*0090*/  IMAD R16, R16, UR5, R5 ;  /* 0x0000000510107c24 */ /* 0x002fca000f8e0205 */
[----:B------:R-:W-:-:S04]  /*00a0*/  VIMNMX R2, PT, PT, R0, R16, !PT ;  /* 0x0000001000027248 */ /* 0x000fc80007fe0100 */
[----:B--2---:R-:W-:-:S13]  /*00b0*/  ISETP.GE.AND P0, PT, R2, R17, PT ;  /* 0x000000110200720c */ /* 0x004fda0003f06270 */
[----:B------:R-:W-:Y:S05]  /*00c0*/  @P0 EXIT ;  /* 0x000000000000094d */ /* 0x000fea0003800000 */
[C---:B------:R-:W-:Y:S01]  /*00d0*/  ISETP.GE.U32.AND P0, PT, R17.reuse, 0x8, PT ;  /* 0x000000081100780c */ /* 0x040fe20003f06070 */
[----:B------:R-:W0:Y:S01]  /*00e0*/  LDCU.64 UR4, c[0x0][0x358] ;  /* 0x00006b00ff0477ac */ /* 0x000e220008000a00 */
[----:B------:R-:W-:Y:S02]  /*00f0*/  HFMA2 R27, -RZ, RZ, 0, 0 ;  /* 0x00000000ff1b7431 */ /* 0x000fe400000001ff */
[----:B------:R-:W-:Y:S01]  /*0100*/  IMAD R18, R0, R17, RZ ;  /* 0x0000001100127224 */ /* 0x000fe200078e02ff */
[----:B------:R-:W-:Y:S02]  /*0110*/  LOP3.LUT R24, R17, 0x7, RZ, 0xc0, !PT ;  /* 0x0000000711187812 */ /* 0x000fe400078ec0ff */
[----:B------:R-:W-:-:S06]  /*0120*/  MOV R19, RZ ;  /* 0x000000ff00137202 */ /* 0x000fcc0000000f00 */
[----:B------:R-:W-:Y:S05]  /*0130*/  @!P0 BRA `(.L_x_0) ;  /* 0x0000000000c08947 */ /* 0x000fea0003800000 */
[----:B------:R-:W1:Y:S01]  /*0140*/  LDC.64 R2, c[0x0][0x388] ;  /* 0x0000e200ff027b82 */ /* 0x000e620000000a00 */
[----:B------:R-:W-:Y:S02]  /*0150*/  LOP3.LUT R19, R17, 0x7ffffff8, RZ, 0xc0, !PT ;  /* 0x7ffffff811137812 */ /* 0x000fe400078ec0ff */
[----:B------:R-:W-:Y:S02]  /*0160*/  MOV R27, RZ ;  /* 0x000000ff001b7202 */ /* 0x000fe40000000f00 */
[----:B------:R-:W-:Y:S02]  /*0170*/  MOV R20, R16 ;  /* 0x0000001000147202 */ /* 0x000fe40000000f00 */
[----:B------:R-:W-:Y:S01]  /*0180*/  IADD3 R21, PT, PT, -R19, RZ, RZ ;  /* 0x000000ff13157210 */ /* 0x000fe20007ffe1ff */
[----:B-1----:R-:W-:-:S03]  /*0190*/  IMAD.WIDE.U32 R2, R18, 0x4, R2 ;  /* 0x0000000412027825 */ /* 0x002fc600078e0002 */
[----:B------:R-:W-:-:S04]  /*01a0*/  IADD3 R6, P0, PT, R2, 0x10, RZ ;  /* 0x0000001002067810 */ /* 0x000fc80007f1e0ff */
[----:B------:R-:W-:-:S09]  /*01b0*/  IADD3.X R3, PT, PT, RZ, R3, RZ, P0, !PT ;  /* 0x00000003ff037210 */ /* 0x000fd200007fe4ff */
.L_x_1:
[----:B------:R-:W1:Y:S01]  /*01c0*/  LDC.64 R4, c[0x0][0x380] ;  /* 0x0000e000ff047b82 */ /* 0x000e620000000a00 */
[----:B------:R-:W-:-:S05]  /*01d0*/  MOV R2, R6 ;  /* 0x0000000600027202 */ /* 0x000fca0000000f00 */
[----:B0-----:R-:W2:Y:S04]  /*01e0*/  LDG.E R13, desc[UR4][R2.64+-0x10] ;  /* 0xfffff004020d7981 */ /* 0x001ea8000c1e1900 */
[----:B------:R-:W3:Y:S04]  /*01f0*/  LDG.E R23, desc[UR4][R2.64+-0xc] ;  /* 0xfffff40402177981 */ /* 0x000ee8000c1e1900 */
[----:B------:R-:W4:Y:S04]  /*0200*/  LDG.E R25, desc[UR4][R2.64+-0x8] ;  /* 0xfffff80402197981 */ /* 0x000f28000c1e1900 */
[----:B------:R-:W5:Y:S04]  /*0210*/  LDG.E R29, desc[UR4][R2.64+-0x4] ;  /* 0xfffffc04021d7981 */ /* 0x000f68000c1e1900 */
[----:B------:R-:W5:Y:S01]  /*0220*/  LDG.E R26, desc[UR4][R2.64] ;  /* 0x00000004021a7981 */ /* 0x000f62000c1e1900 */
[----:B-1----:R-:W-:-:S03]  /*0230*/  IMAD.WIDE R4, R20, 0x4, R4 ;  /* 0x0000000414047825 */ /* 0x002fc600078e0204 */
[----:B------:R-:W5:Y:S04]  /*0240*/  LDG.E R28, desc[UR4][R2.64+0x4] ;  /* 0x00000404021c7981 */ /* 0x000f68000c1e1900 */
[----:B------:R-:W2:Y:S01]  /*0250*/  LDG.E R12, desc[UR4][R4.64] ;  /* 0x00000004040c7981 */ /* 0x000ea2000c1e1900 */
[----:B------:R-:W-:-:S04]  /*0260*/  IMAD.WIDE R14, R17, 0x4, R4 ;  /* 0x00000004110e7825 */ /* 0x000fc800078e0204 */
[C-C-:B------:R-:W-:Y:S01]  /*0270*/  IMAD.WIDE R6, R17.reuse, 0x8, R4.reuse ;  /* 0x0000000811067825 */ /* 0x140fe200078e0204 */
[----:B------:R0:W3:Y:S03]  /*0280*/  LDG.E R22, desc[UR4][R14.64] ;  /* 0x000000040e167981 */ /* 0x0000e6000c1e1900 */
[C-C-:B------:R-:W-:Y:S02]  /*0290*/  IMAD.WIDE R10, R17.reuse, 0xc, R4.reuse ;  /* 0x0000000c110a7825 */ /* 0x140fe400078e0204 */
[----:B------:R-:W4:Y:S02]  /*02a0*/  LDG.E R6, desc[UR4][R6.64] ;  /* 0x0000000406067981 */ /* 0x000f24000c1e1900 */
[C-C-:B------:R-:W-:Y:S02]  /*02b0*/  IMAD.WIDE R8, R17.reuse, 0x10, R4.reuse ;  /* 0x0000001011087825 */ /* 0x140fe400078e0204 */
[----:B------:R-:W5:Y:S02]  /*02c0*/  LDG.E R10, desc[UR4][R10.64] ;  /* 0x000000040a0a7981 */ /* 0x000f64000c1e1900 */
[----:B0-----:R-:W-:-:S02]  /*02d0*/  IMAD.WIDE R14, R17, 0x18, R4 ;  /* 0x00000018110e7825 */ /* 0x001fc400078e0204 */
[----:B------:R-:W5:Y:S04]  /*02e0*/  LDG.E R8, desc[UR4][R8.64] ;  /* 0x0000000408087981 */ /* 0x000f68000c1e1900 */
[----:B------:R-:W5:Y:S04]  /*02f0*/  LDG.E R14, desc[UR4][R14.64] ;  /* 0x000000040e0e7981 */ /* 0x000f68000c1e1900 */
[----:B------:R-:W5:Y:S04]  /*0300*/  LDG.E R7, desc[UR4][R2.64+0x8] ;  /* 0x0000080402077981 */ /* 0x000f68000c1e1900 */
[----:B------:R0:W5:Y:S01]  /*0310*/  LDG.E R9, desc[UR4][R2.64+0xc] ;  /* 0x00000c0402097981 */ /* 0x000162000c1e1900 */
[----:B--2---:R-:W-:Y:S01]  /*0320*/  FFMA R27, R12, R13, R27 ;  /* 0x0000000d0c1b7223 */ /* 0x004fe2000000001b */
[----:B------:R-:W-:-:S04]  /*0330*/  IMAD.WIDE R12, R17, 0x14, R4 ;  /* 0x00000014110c7825 */ /* 0x000fc800078e0204 */
[----:B------:R-:W-:Y:S02]  /*0340*/  IMAD.WIDE R4, R17, 0x1c, R4 ;  /* 0x0000001c11047825 */ /* 0x000fe400078e0204 */
[----:B------:R-:W2:Y:S04]  /*0350*/  LDG.E R12, desc[UR4][R12.64] ;  /* 0x000000040c0c7981 */ /* 0x000ea8000c1e1900 */
[----:B------:R-:W2:Y:S01]  /*0360*/  LDG.E R4, desc[UR4][R4.64] ;  /* 0x0000000404047981 */ /* 0x000ea2000c1e1900 */
[----:B---3--:R-:W-:Y:S01]  /*0370*/  FFMA R23, R22, R23, R27 ;  /* 0x0000001716177223 */ /* 0x008fe2000000001b */
[----:B------:R-:W-:-:S03]  /*0380*/  IADD3 R21, PT, PT, R21, 0x8, RZ ;  /* 0x0000000815157810 */ /* 0x000fc60007ffe0ff */
[----:B----4-:R-:W-:Y:S01]  /*0390*/  FFMA R23, R6, R25, R23 ;  /* 0x0000001906177223 */ /* 0x010fe20000000017 */
[----:B------:R-:W-:-:S03]  /*03a0*/  ISETP.NE.AND P0, PT, R21, RZ, PT ;  /* 0x000000ff1500720c */ /* 0x000fc60003f05270 */
[----:B-----5:R-:W-:-:S04]  /*03b0*/  FFMA R23, R10, R29, R23 ;  /* 0x0000001d0a177223 */ /* 0x020fc80000000017 */
[----:B------:R-:W-:Y:S01]  /*03c0*/  FFMA R23, R8, R26, R23 ;  /* 0x0000001a08177223 */ /* 0x000fe20000000017 */
[----:B------:R-:W-:Y:S02]  /*03d0*/  IADD3 R6, P1, PT, R2, 0x20, RZ ;  /* 0x0000002002067810 */ /* 0x000fe40007f3e0ff */
[----:B------:R-:W-:Y:S02]  /*03e0*/  LEA R20, R17, R20, 0x3 ;  /* 0x0000001411147211 */ /* 0x000fe400078e18ff */
[----:B0-----:R-:W-:Y:S01]  /*03f0*/  IADD3.X R3, PT, PT, RZ, R3, RZ, P1, !PT ;  /* 0x00000003ff037210 */ /* 0x001fe20000ffe4ff */
[----:B--2---:R-:W-:-:S04]  /*0400*/  FFMA R23, R12, R28, R23 ;  /* 0x0000001c0c177223 */ /* 0x004fc80000000017 */
[----:B------:R-:W-:-:S04]  /*0410*/  FFMA R7, R14, R7, R23 ;  /* 0x000000070e077223 */ /* 0x000fc80000000017 */
[----:B------:R-:W-:Y:S01]  /*0420*/  FFMA R27, R4, R9, R7 ;  /* 0x00000009041b7223 */ /* 0x000fe20000000007 */
[----:B------:R-:W-:Y:S06]  /*0430*/  @P0 BRA `(.L_x_1) ;  /* 0xfffffffc00600947 */ /* 0x000fec000383ffff */
.L_x_0:
[----:B------:R-:W-:-:S13]  /*0440*/  ISETP.NE.AND P0, PT, R24, RZ, PT ;  /* 0x000000ff1800720c */ /* 0x000fda0003f05270 */
[----:B------:R-:W-:Y:S05]  /*0450*/  @!P0 BRA `(.L_x_2) ;  /* 0x0000000000fc8947 */ /* 0x000fea0003800000 */
[----:B------:R-:W-:Y:S02]  /*0460*/  ISETP.GE.U32.AND P1, PT, R24, 0x4, PT ;  /* 0x000000041800780c */ /* 0x000fe40003f26070 */
[----:B------:R-:W-:-:S04]  /*0470*/  LOP3.LUT R14, R17, 0x3, RZ, 0xc0, !PT ;  /* 0x00000003110e7812 */ /* 0x000fc800078ec0ff */
[----:B------:R-:W-:-:S07]  /*0480*/  ISETP.NE.AND P0, PT, R14, RZ, PT ;  /* 0x000000ff0e00720c */ /* 0x000fce0003f05270 */
[----:B------:R-:W-:Y:S06]  /*0490*/  @!P1 BRA `(.L_x_3) ;  /* 0x00000000006c9947 */ /* 0x000fec0003800000 */
[----:B------:R-:W1:Y:S01]  /*04a0*/  LDC.64 R8, c[0x0][0x380] ;  /* 0x0000e000ff087b82 */ /* 0x000e620000000a00 */
[----:B------:R-:W2:Y:S01]  /*04b0*/  LDCU.64 UR6, c[0x0][0x388] ;  /* 0x00007100ff0677ac */ /* 0x000ea20008000a00 */
[----:B------:R-:W-:Y:S01]  /*04c0*/  IMAD R3, R19, R17, R16 ;  /* 0x0000001113037224 */ /* 0x000fe200078e0210 */
[----:B------:R-:W-:-:S05]  /*04d0*/  IADD3 R5, PT, PT, R18, R19, RZ ;  /* 0x0000001312057210 */ /* 0x000fca0007ffe0ff */
[----:B------:R-:W3:Y:S01]  /*04e0*/  LDC.64 R12, c[0x0][0x388] ;  /* 0x0000e200ff0c7b82 */ /* 0x000ee20000000a00 */
[----:B-1----:R-:W-:Y:S01]  /*04f0*/  IMAD.WIDE R8, R3, 0x4, R8 ;  /* 0x0000000403087825 */ /* 0x002fe200078e0208 */
[----:B------:R-:W-:-:S04]  /*0500*/  IADD3 R3, P1, PT, R18, R19, RZ ;  /* 0x0000001312037210 */ /* 0x000fc80007f3e0ff */
[----:B------:R-:W-:Y:S01]  /*0510*/  IADD3.X R4, PT, PT, RZ, RZ, RZ, P1, !PT ;  /* 0x000000ffff047210 */ /* 0x000fe20000ffe4ff */
[----:B------:R-:W-:Y:S01]  /*0520*/  IMAD.WIDE R10, R17, 0x4, R8 ;  /* 0x00000004110a7825 */ /* 0x000fe200078e0208 */
[----:B--2---:R-:W-:Y:S01]  /*0530*/  LEA R2, P1, R3, UR6, 0x2 ;  /* 0x0000000603027c11 */ /* 0x004fe2000f8210ff */
[----:B0-----:R-:W2:Y:S02]  /*0540*/  LDG.E R8, desc[UR4][R8.64] ;  /* 0x0000000408087981 */ /* 0x001ea4000c1e1900 */
[----:B---3--:R-:W-:Y:S01]  /*0550*/  IMAD.WIDE.U32 R12, R5, 0x4, R12 ;  /* 0x00000004050c7825 */ /* 0x008fe200078e000c */
[----:B------:R-:W-:-:S03]  /*0560*/  LEA.HI.X R3, R3, UR7, R4, 0x2, P1 ;  /* 0x0000000703037c11 */ /* 0x000fc600088f1404 */
[C---:B------:R-:W-:Y:S02]  /*0570*/  IMAD.WIDE R4, R17.reuse, 0x4, R10 ;  /* 0x0000000411047825 */ /* 0x040fe400078e020a */
[----:B------:R-:W2:Y:S04]  /*0580*/  LDG.E R12, desc[UR4][R12.64] ;  /* 0x000000040c0c7981 */ /* 0x000ea8000c1e1900 */
[----:B------:R-:W3:Y:S01]  /*0590*/  LDG.E R10, desc[UR4][R10.64] ;  /* 0x000000040a0a7981 */ /* 0x000ee2000c1e1900 */
[----:B------:R-:W-:-:S03]  /*05a0*/  IMAD.WIDE R6, R17, 0x4, R4 ;  /* 0x0000000411067825 */ /* 0x000fc600078e0204 */
[----:B------:R-:W3:Y:S04]  /*05b0*/  LDG.E R15, desc[UR4][R2.64+0x4] ;  /* 0x00000404020f7981 */ /* 0x000ee8000c1e1900 */
[----:B------:R-:W4:Y:S04]  /*05c0*/  LDG.E R20, desc[UR4][R4.64] ;  /* 0x0000000404147981 */ /* 0x000f28000c1e1900 */
[----:B------:R-:W4:Y:S04]  /*05d0*/  LDG.E R21, desc[UR4][R2.64+0x8] ;  /* 0x0000080402157981 */ /* 0x000f28000c1e1900 */
[----:B------:R-:W5:Y:S04]  /*05e0*/  LDG.E R22, desc[UR4][R2.64+0xc] ;  /* 0x00000c0402167981 */ /* 0x000f68000c1e1900 */
[----:B------:R-:W5:Y:S01]  /*05f0*/  LDG.E R6, desc[UR4][R6.64] ;  /* 0x0000000406067981 */ /* 0x000f62000c1e1900 */
[----:B------:R-:W-:Y:S01]  /*0600*/  IADD3 R19, PT, PT, R19, 0x4, RZ ;  /* 0x0000000413137810 */ /* 0x000fe20007ffe0ff */
[----:B--2---:R-:W-:-:S04]  /*0610*/  FFMA R27, R8, R12, R27 ;  /* 0x0000000c081b7223 */ /* 0x004fc8000000001b */
[----:B---3--:R-:W-:-:S04]  /*0620*/  FFMA R15, R10, R15, R27 ;  /* 0x0000000f0a0f7223 */ /* 0x008fc8000000001b */
[----:B----4-:R-:W-:-:S04]  /*0630*/  FFMA R15, R20, R21, R15 ;  /* 0x00000015140f7223 */ /* 0x010fc8000000000f */
[----:B-----5:R-:W-:-:S07]  /*0640*/  FFMA R27, R6, R22, R15 ;  /* 0x00000016061b7223 */ /* 0x020fce000000000f */
.L_x_3:
[----:B------:R-:W-:Y:S05]  /*0650*/  @!P0 BRA `(.L_x_2) ;  /* 0x00000000007c8947 */ /* 0x000fea0003800000 */
[----:B------:R-:W-:Y:S01]  /*0660*/  ISETP.NE.AND P1, PT, R14, 0x1, PT ;  /* 0x000000010e00780c */ /* 0x000fe20003f25270 */
[----:B------:R-:W1:Y:S01]  /*0670*/  LDC.64 R10, c[0x0][0x388] ;  /* 0x0000e200ff0a7b82 */ /* 0x000e620000000a00 */
[----:B------:R-:W-:-:S04]  /*0680*/  LOP3.LUT R12, R17, 0x1, RZ, 0xc0, !PT ;  /* 0x00000001110c7812 */ /* 0x000fc800078ec0ff */
[----:B------:R-:W-:-:S03]  /*0690*/  ISETP.NE.U32.AND P0, PT, R12, 0x1, PT ;  /* 0x000000010c00780c */ /* 0x000fc60003f05070 */
[----:B------:R-:W2:Y:S04]  /*06a0*/  LDC.64 R8, c[0x0][0x380] ;  /* 0x0000e000ff087b82 */ /* 0x000ea80000000a00 */
[CC--:B------:R-:W-:Y:S02]  /*06b0*/  @P1 IADD3 R13, PT, PT, R18.reuse, R19.reuse, RZ ;  /* 0x00000013120d1210 */ /* 0x0c0fe40007ffe0ff */
[----:B------:R-:W-:Y:S02]  /*06c0*/  @P1 IADD3 R12, P2, PT, R18, R19, RZ ;  /* 0x00000013120c1210 */ /* 0x000fe40007f5e0ff */
[----:B------:R-:W3:Y:S02]  /*06d0*/  @P1 LDC.64 R6, c[0x0][0x388] ;  /* 0x0000e200ff061b82 */ /* 0x000ee40000000a00 */
[----:B------:R-:W-:-:S06]  /*06e0*/  @P1 IADD3.X R14, PT, PT, RZ, RZ, RZ, P2, !PT ;  /* 0x000000ffff0e1210 */ /* 0x000fcc00017fe4ff */
[----:B------:R-:W4:Y:S01]  /*06f0*/  LDC.64 R4, c[0x0][0x380] ;  /* 0x0000e000ff047b82 */ /* 0x000f220000000a00 */
[----:B-1----:R-:W-:-:S04]  /*0700*/  @P1 IMAD.WIDE.U32 R10, R13, 0x4, R10 ;  /* 0x000000040d0a1825 */ /* 0x002fc800078e000a */
[C---:B------:R-:W-:Y:S01]  /*0710*/  @P1 IMAD R13, R19.reuse, R17, R16 ;  /* 0x00000011130d1224 */ /* 0x040fe200078e0210 */
[----:B------:R-:W-:Y:S01]  /*0720*/  @P1 IADD3 R19, PT, PT, R19, 0x2, RZ ;  /* 0x0000000213131810 */ /* 0x000fe20007ffe0ff */
[----:B0-----:R-:W5:Y:S01]  /*0730*/  @P1 LDG.E R10, desc[UR4][R10.64] ;  /* 0x000000040a0a1981 */ /* 0x001f62000c1e1900 */
[----:B------:R-:W0:Y:S01]  /*0740*/  LDC.64 R2, c[0x0][0x388] ;  /* 0x0000e200ff027b82 */ /* 0x000e220000000a00 */
[----:B--2---:R-:W-:Y:S01]  /*0750*/  @P1 IMAD.WIDE R8, R13, 0x4, R8 ;  /* 0x000000040d081825 */ /* 0x004fe200078e0208 */
[----:B------:R-:W-:Y:S02]  /*0760*/  @!P0 IADD3 R15, PT, PT, R18, R19, RZ ;  /* 0x00000013120f8210 */ /* 0x000fe40007ffe0ff */
[----:B---3--:R-:W-:Y:S01]  /*0770*/  @P1 LEA R6, P2, R12, R6, 0x2 ;  /* 0x000000060c061211 */ /* 0x008fe200078410ff */
[----:B------:R-:W-:-:S03]  /*0780*/  @!P0 IMAD R19, R19, R17, R16 ;  /* 0x0000001113138224 */ /* 0x000fc600078e0210 */
[----:B------:R-:W-:Y:S01]  /*0790*/  @P1 LEA.HI.X R7, R12, R7, R14, 0x2, P2 ;  /* 0x000000070c071211 */ /* 0x000fe200010f140e */
[----:B------:R-:W-:Y:S01]  /*07a0*/  @P1 IMAD.WIDE R12, R17, 0x4, R8 ;  /* 0x00000004110c1825 */ /* 0x000fe200078e0208 */
[----:B------:R-:W5:Y:S03]  /*07b0*/  @P1 LDG.E R14, desc[UR4][R8.64] ;  /* 0x00000004080e1981 */ /* 0x000f66000c1e1900 */
[----:B----4-:R-:W-:Y:S01]  /*07c0*/  @!P0 IMAD.WIDE R4, R19, 0x4, R4 ;  /* 0x0000000413048825 */ /* 0x010fe200078e0204 */
[----:B------:R-:W2:Y:S04]  /*07d0*/  @P1 LDG.E R6, desc[UR4][R6.64+0x4] ;  /* 0x0000040406061981 */ /* 0x000ea8000c1e1900 */
[----:B------:R-:W2:Y:S01]  /*07e0*/  @P1 LDG.E R13, desc[UR4][R12.64] ;  /* 0x000000040c0d1981 */ /* 0x000ea2000c1e1900 */
[----:B0-----:R-:W-:-:S03]  /*07f0*/  @!P0 IMAD.WIDE.U32 R2, R15, 0x4, R2 ;  /* 0x000000040f028825 */ /* 0x001fc600078e0002 */
[----:B------:R-:W3:Y:S04]  /*0800*/  @!P0 LDG.E R4, desc[UR4][R4.64] ;  /* 0x0000000404048981 */ /* 0x000ee8000c1e1900 */
[----:B------:R-:W3:Y:S01]  /*0810*/  @!P0 LDG.E R2, desc[UR4][R2.64] ;  /* 0x0000000402028981 */ /* 0x000ee2000c1e1900 */
[----:B-----5:R-:W-:-:S04]  /*0820*/  @P1 FFMA R10, R14, R10, R27 ;  /* 0x0000000a0e0a1223 */ /* 0x020fc8000000001b */
[----:B--2---:R-:W-:-:S04]  /*0830*/  @P1 FFMA R27, R13, R6, R10 ;  /* 0x000000060d1b1223 */ /* 0x004fc8000000000a */
[----:B---3--:R-:W-:-:S07]  /*0840*/  @!P0 FFMA R27, R4, R2, R27 ;  /* 0x00000002041b8223 */ /* 0x008fce000000001b */
.L_x_2:
[----:B------:R-:W1:Y:S01]  /*0850*/  LDC.64 R2, c[0x0][0x390] ;  /* 0x0000e400ff027b82 */ /* 0x000e620000000a00 */
[----:B------:R-:W-:-:S04]  /*0860*/  IMAD R17, R16, R17, R0 ;  /* 0x0000001110117224 */ /* 0x000fc800078e0200 */
[----:B-1----:R-:W-:-:S05]  /*0870*/  IMAD.WIDE R2, R17, 0x4, R2 ;  /* 0x0000000411027825 */ /* 0x002fca00078e0202 */
[----:B0-----:R-:W-:Y:S01]  /*0880*/  STG.E desc[UR4][R2.64], R27 ;  /* 0x0000001b02007986 */ /* 0x001fe2000c101904 */
[----:B------:R-:W-:Y:S05]  /*0890*/  EXIT ;  /* 0x000000000000794d */ /* 0x000fea0003800000 */
.L_x_4:
[----:B------:R-:W-:-:S00]  /*08a0*/  BRA `(.L_x_4) ;  /* 0xfffffffc00fc7947 */ /* 0x000fc0000383ffff */
[----:B------:R-:W-:-:S00]  /*08b0*/  NOP ;  /* 0x0000000000007918 */ /* 0x000fc00000000000 */
        /* <DEDUP_REMOVED lines=12> */
.L_x_5:


//--------------------- .nv.shared.reserved.0     --------------------------
	.section	.nv.shared.reserved.0,"aw",@nobits
	.weak		__nv_reservedSMEM_offset_0_alias
	.size		__nv_reservedSMEM_offset_0_alias, 0, 64
	.other		__nv_reservedSMEM_offset_0_alias,@"STO_CUDA_RESERVED_SHARED STV_DEFAULT"
__nv_reservedSMEM_offset_0_alias:
	.zero		0
	.zero		64


//--------------------- .nv.constant0._Z8mmkernelPfS_S_i --------------------------
	.section	.nv.constant0._Z8mmkernelPfS_S_i,"a",@progbits
	.sectionflags	@""
	.align	4
.nv.constant0._Z8mmkernelPfS_S_i:
	.zero		924


//--------------------- SYMBOLS --------------------------

	.type		.nv.reservedSmem.offset0,@object
	.size		.nv.reservedSmem.offset0,0x4
